//
// Generated by NVIDIA NVVM Compiler
//
// Compiler Build ID: CL-36424714
// Cuda compilation tools, release 13.0, V13.0.88
// Based on NVVM 20.0.0
//

.version 9.0
.target sm_100
.address_size 64

	// .globl	_Z16_AFFINE_KERNEL_0PiiS_iiii

.visible .entry _Z16_AFFINE_KERNEL_0PiiS_iiii(
	.param .u64 .ptr .align 1 _Z16_AFFINE_KERNEL_0PiiS_iiii_param_0,
	.param .u32 _Z16_AFFINE_KERNEL_0PiiS_iiii_param_1,
	.param .u64 .ptr .align 1 _Z16_AFFINE_KERNEL_0PiiS_iiii_param_2,
	.param .u32 _Z16_AFFINE_KERNEL_0PiiS_iiii_param_3,
	.param .u32 _Z16_AFFINE_KERNEL_0PiiS_iiii_param_4,
	.param .u32 _Z16_AFFINE_KERNEL_0PiiS_iiii_param_5,
	.param .u32 _Z16_AFFINE_KERNEL_0PiiS_iiii_param_6
)
{
	.reg .pred 	%p<4>;
	.reg .b32 	%r<13>;
	.reg .b64 	%rd<8>;

	ld.param.u64 	%rd1, [_Z16_AFFINE_KERNEL_0PiiS_iiii_param_0];
	ld.param.u64 	%rd2, [_Z16_AFFINE_KERNEL_0PiiS_iiii_param_2];
	ld.param.u32 	%r2, [_Z16_AFFINE_KERNEL_0PiiS_iiii_param_4];
	ld.param.u32 	%r3, [_Z16_AFFINE_KERNEL_0PiiS_iiii_param_5];
	ld.param.u32 	%r4, [_Z16_AFFINE_KERNEL_0PiiS_iiii_param_6];
	mov.u32 	%r5, %nctaid.x;
	mov.u32 	%r6, %ntid.x;
	mov.u32 	%r7, %ctaid.x;
	mov.u32 	%r8, %tid.x;
	mad.lo.s32 	%r9, %r4, %r5, %r7;
	mad.lo.s32 	%r1, %r9, %r6, %r8;
	setp.gt.s32 	%p1, %r2, %r1;
	setp.gt.s32 	%p2, %r1, %r3;
	or.pred  	%p3, %p1, %p2;
	@%p3 bra 	$L__BB0_2;
	cvta.to.global.u64 	%rd3, %rd1;
	cvta.to.global.u64 	%rd4, %rd2;
	shl.b32 	%r10, %r1, 1;
	add.s32 	%r11, %r10, 2;
	mul.wide.s32 	%rd5, %r1, 4;
	add.s64 	%rd6, %rd3, %rd5;
	st.global.u32 	[%rd6+4], %r11;
	mad.lo.s32 	%r12, %r1, 3, 3;
	add.s64 	%rd7, %rd4, %rd5;
	st.global.u32 	[%rd7+4], %r12;
$L__BB0_2:
	ret;

}
	// .globl	_Z16_AFFINE_KERNEL_1PiiS_iiiiii
.visible .entry _Z16_AFFINE_KERNEL_1PiiS_iiiiii(
	.param .u64 .ptr .align 1 _Z16_AFFINE_KERNEL_1PiiS_iiiiii_param_0,
	.param .u32 _Z16_AFFINE_KERNEL_1PiiS_iiiiii_param_1,
	.param .u64 .ptr .align 1 _Z16_AFFINE_KERNEL_1PiiS_iiiiii_param_2,
	.param .u32 _Z16_AFFINE_KERNEL_1PiiS_iiiiii_param_3,
	.param .u32 _Z16_AFFINE_KERNEL_1PiiS_iiiiii_param_4,
	.param .u32 _Z16_AFFINE_KERNEL_1PiiS_iiiiii_param_5,
	.param .u32 _Z16_AFFINE_KERNEL_1PiiS_iiiiii_param_6,
	.param .u32 _Z16_AFFINE_KERNEL_1PiiS_iiiiii_param_7,
	.param .u32 _Z16_AFFINE_KERNEL_1PiiS_iiiiii_param_8
)
{
	.reg .pred 	%p<6>;
	.reg .b32 	%r<15>;
	.reg .b64 	%rd<8>;

	ld.param.u64 	%rd1, [_Z16_AFFINE_KERNEL_1PiiS_iiiiii_param_0];
	ld.param.u64 	%rd2, [_Z16_AFFINE_KERNEL_1PiiS_iiiiii_param_2];
	ld.param.u32 	%r2, [_Z16_AFFINE_KERNEL_1PiiS_iiiiii_param_5];
	ld.param.u32 	%r4, [_Z16_AFFINE_KERNEL_1PiiS_iiiiii_param_7];
	ld.param.u32 	%r5, [_Z16_AFFINE_KERNEL_1PiiS_iiiiii_param_8];
	mov.u32 	%r6, %nctaid.x;
	mov.u32 	%r7, %ntid.x;
	mov.u32 	%r8, %ctaid.x;
	mov.u32 	%r9, %tid.x;
	mad.lo.s32 	%r10, %r5, %r6, %r8;
	mad.lo.s32 	%r11, %r10, %r7, %r9;
	setp.gt.s32 	%p1, %r2, %r11;
	add.s32 	%r12, %r2, 15;
	setp.ge.s32 	%p2, %r11, %r12;
	setp.gt.s32 	%p3, %r11, %r4;
	or.pred  	%p4, %p1, %p3;
	or.pred  	%p5, %p4, %p2;
	@%p5 bra 	$L__BB1_2;
	cvta.to.global.u64 	%rd3, %rd1;
	cvta.to.global.u64 	%rd4, %rd2;
	mul.wide.s32 	%rd5, %r11, 4;
	add.s64 	%rd6, %rd3, %rd5;
	ld.global.u32 	%r13, [%rd6+4];
	st.global.u32 	[%rd6+64], %r13;
	add.s64 	%rd7, %rd4, %rd5;
	mov.b32 	%r14, 0;
	st.global.u32 	[%rd7+64], %r14;
$L__BB1_2:
	ret;

}


// ===== COMPILED SASS (sm_100) =====

	.target	sm_100

	.elftype	@"ET_EXEC"


//--------------------- .note.nv.tkinfo           --------------------------
	.section	.note.nv.tkinfo,"",@"SHT_NOTE"
	.sectionflags	@"SHF_NOTE_NV_TKINFO"
	.tkinfo
        /*0018*/ 	.word	0x00000002
        /*0030*/ 	.string	""
        /*0030*/ 	.string	"ptxas"
        /*0030*/ 	.string	"Cuda compilation tools, release 13.0, V13.0.88"
        /*0030*/ 	.string	"Build cuda_13.0.r13.0/compiler.36424714_0"
        /*0030*/ 	.string	"-arch sm_100 -m 64 "



//--------------------- .note.nv.cuinfo           --------------------------
	.section	.note.nv.cuinfo,"",@"SHT_NOTE"
	.sectionflags	@"SHF_NOTE_NV_CUINFO"
        /*0018*/ 	.short	0x0002
        /*001a*/ 	.short	0x0064
        /*001c*/ 	.short	0x0082
	.zero		2


//--------------------- .nv.info                  --------------------------
	.section	.nv.info,"",@"SHT_CUDA_INFO"
	.align	4


	//----- nvinfo : EIATTR_REGCOUNT
	.align		4
        /*0000*/ 	.byte	0x04, 0x2f
        /*0002*/ 	.short	(.L_1 - .L_0)
	.align		4
.L_0:
        /*0004*/ 	.word	index@(_Z16_AFFINE_KERNEL_0PiiS_iiii)
        /*0008*/ 	.word	0x0000000e


	//----- nvinfo : EIATTR_FRAME_SIZE
	.align		4
.L_1:
        /*000c*/ 	.byte	0x04, 0x11
        /*000e*/ 	.short	(.L_3 - .L_2)
	.align		4
.L_2:
        /*0010*/ 	.word	index@(_Z16_AFFINE_KERNEL_0PiiS_iiii)
        /*0014*/ 	.word	0x00000000


	//----- nvinfo : EIATTR_REGCOUNT
	.align		4
.L_3:
        /*0018*/ 	.byte	0x04, 0x2f
        /*001a*/ 	.short	(.L_5 - .L_4)
	.align		4
.L_4:
        /*001c*/ 	.word	index@(_Z16_AFFINE_KERNEL_1PiiS_iiiiii)
        /*0020*/ 	.word	0x0000000c


	//----- nvinfo : EIATTR_FRAME_SIZE
	.align		4
.L_5:
        /*0024*/ 	.byte	0x04, 0x11
        /*0026*/ 	.short	(.L_7 - .L_6)
	.align		4
.L_6:
        /*0028*/ 	.word	index@(_Z16_AFFINE_KERNEL_1PiiS_iiiiii)
        /*002c*/ 	.word	0x00000000


	//----- nvinfo : EIATTR_MIN_STACK_SIZE
	.align		4
.L_7:
        /*0030*/ 	.byte	0x04, 0x12
        /*0032*/ 	.short	(.L_9 - .L_8)
	.align		4
.L_8:
        /*0034*/ 	.word	index@(_Z16_AFFINE_KERNEL_1PiiS_iiiiii)
        /*0038*/ 	.word	0x00000000


	//----- nvinfo : EIATTR_MIN_STACK_SIZE
	.align		4
.L_9:
        /*003c*/ 	.byte	0x04, 0x12
        /*003e*/ 	.short	(.L_11 - .L_10)
	.align		4
.L_10:
        /*0040*/ 	.word	index@(_Z16_AFFINE_KERNEL_0PiiS_iiii)
        /*0044*/ 	.word	0x00000000
.L_11:


//--------------------- .nv.compat                --------------------------
	.section	.nv.compat,"",@"SHT_CUDA_COMPAT_INFO"
	.align	4
        /*0000*/ 	.byte	0x02, 0x09, 0x00, 0x00, 0x02, 0x02, 0x01, 0x00, 0x02, 0x05, 0x05, 0x00, 0x03, 0x07, 0x01, 0x01
        /*0010*/ 	.byte	0x02, 0x03, 0x00, 0x00, 0x02, 0x06, 0x01, 0x00, 0x04, 0x0b, 0x08, 0x00, 0x09, 0x00, 0x00, 0x00
        /*0020*/ 	.byte	0x00, 0x00, 0x00, 0x00


//--------------------- .nv.info._Z16_AFFINE_KERNEL_1PiiS_iiiiii --------------------------
	.section	.nv.info._Z16_AFFINE_KERNEL_1PiiS_iiiiii,"",@"SHT_CUDA_INFO"
	.sectionflags	@""
	.align	4


	//----- nvinfo : EIATTR_CUDA_API_VERSION
	.align		4
        /*0000*/ 	.byte	0x04, 0x37
        /*0002*/ 	.short	(.L_13 - .L_12)
.L_12:
        /*0004*/ 	.word	0x00000082


	//----- nvinfo : EIATTR_KPARAM_INFO
	.align		4
.L_13:
        /*0008*/ 	.byte	0x04, 0x17
        /*000a*/ 	.short	(.L_15 - .L_14)
.L_14:
        /*000c*/ 	.word	0x00000000
        /*0010*/ 	.short	0x0008
        /*0012*/ 	.short	0x002c
        /*0014*/ 	.byte	0x00, 0xf0, 0x11, 0x00


	//----- nvinfo : EIATTR_KPARAM_INFO
	.align		4
.L_15:
        /*0018*/ 	.byte	0x04, 0x17
        /*001a*/ 	.short	(.L_17 - .L_16)
.L_16:
        /*001c*/ 	.word	0x00000000
        /*0020*/ 	.short	0x0007
        /*0022*/ 	.short	0x0028
        /*0024*/ 	.byte	0x00, 0xf0, 0x11, 0x00


	//----- nvinfo : EIATTR_KPARAM_INFO
	.align		4
.L_17:
        /*0028*/ 	.byte	0x04, 0x17
        /*002a*/ 	.short	(.L_19 - .L_18)
.L_18:
        /*002c*/ 	.word	0x00000000
        /*0030*/ 	.short	0x0006
        /*0032*/ 	.short	0x0024
        /*0034*/ 	.byte	0x00, 0xf0, 0x11, 0x00


	//----- nvinfo : EIATTR_KPARAM_INFO
	.align		4
.L_19:
        /*0038*/ 	.byte	0x04, 0x17
        /*003a*/ 	.short	(.L_21 - .L_20)
.L_20:
        /*003c*/ 	.word	0x00000000
        /*0040*/ 	.short	0x0005
        /*0042*/ 	.short	0x0020
        /*0044*/ 	.byte	0x00, 0xf0, 0x11, 0x00


	//----- nvinfo : EIATTR_KPARAM_INFO
	.align		4
.L_21:
        /*0048*/ 	.byte	0x04, 0x17
        /*004a*/ 	.short	(.L_23 - .L_22)
.L_22:
        /*004c*/ 	.word	0x00000000
        /*0050*/ 	.short	0x0004
        /*0052*/ 	.short	0x001c
        /*0054*/ 	.byte	0x00, 0xf0, 0x11, 0x00


	//----- nvinfo : EIATTR_KPARAM_INFO
	.align		4
.L_23:
        /*0058*/ 	.byte	0x04, 0x17
        /*005a*/ 	.short	(.L_25 - .L_24)
.L_24:
        /*005c*/ 	.word	0x00000000
        /*0060*/ 	.short	0x0003
        /*0062*/ 	.short	0x0018
        /*0064*/ 	.byte	0x00, 0xf0, 0x11, 0x00


	//----- nvinfo : EIATTR_KPARAM_INFO
	.align		4
.L_25:
        /*0068*/ 	.byte	0x04, 0x17
        /*006a*/ 	.short	(.L_27 - .L_26)
.L_26:
        /*006c*/ 	.word	0x00000000
        /*0070*/ 	.short	0x0002
        /*0072*/ 	.short	0x0010
        /*0074*/ 	.byte	0x00, 0xf5, 0x21, 0x00


	//----- nvinfo : EIATTR_KPARAM_INFO
	.align		4
.L_27:
        /*0078*/ 	.byte	0x04, 0x17
        /*007a*/ 	.short	(.L_29 - .L_28)
.L_28:
        /*007c*/ 	.word	0x00000000
        /*0080*/ 	.short	0x0001
        /*0082*/ 	.short	0x0008
        /*0084*/ 	.byte	0x00, 0xf0, 0x11, 0x00


	//----- nvinfo : EIATTR_KPARAM_INFO
	.align		4
.L_29:
        /*0088*/ 	.byte	0x04, 0x17
        /*008a*/ 	.short	(.L_31 - .L_30)
.L_30:
        /*008c*/ 	.word	0x00000000
        /*0090*/ 	.short	0x0000
        /*0092*/ 	.short	0x0000
        /*0094*/ 	.byte	0x00, 0xf5, 0x21, 0x00


	//----- nvinfo : EIATTR_SPARSE_MMA_MASK
	.align		4
.L_31:
        /*0098*/ 	.byte	0x03, 0x50
        /*009a*/ 	.short	0x0000


	//----- nvinfo : EIATTR_MAXREG_COUNT
	.align		4
        /*009c*/ 	.byte	0x03, 0x1b
        /*009e*/ 	.short	0x00ff


	//----- nvinfo : EIATTR_MERCURY_ISA_VERSION
	.align		4
        /*00a0*/ 	.byte	0x03, 0x5f
        /*00a2*/ 	.short	0x0101


	//----- nvinfo : EIATTR_VRC_CTA_INIT_COUNT
	.align		4
        /*00a4*/ 	.byte	0x02, 0x4a
	.zero		1
	.zero		1


	//----- nvinfo : EIATTR_EXIT_INSTR_OFFSETS
	.align		4
        /*00a8*/ 	.byte	0x04, 0x1c
        /*00aa*/ 	.short	(.L_33 - .L_32)


	//   ....[0]....
.L_32:
        /*00ac*/ 	.word	0x000000d0


	//   ....[1]....
        /*00b0*/ 	.word	0x00000160


	//----- nvinfo : EIATTR_CBANK_PARAM_SIZE
	.align		4
.L_33:
        /*00b4*/ 	.byte	0x03, 0x19
        /*00b6*/ 	.short	0x0030


	//----- nvinfo : EIATTR_PARAM_CBANK
	.align		4
        /*00b8*/ 	.byte	0x04, 0x0a
        /*00ba*/ 	.short	(.L_35 - .L_34)
	.align		4
.L_34:
        /*00bc*/ 	.word	index@(.nv.constant0._Z16_AFFINE_KERNEL_1PiiS_iiiiii)
        /*00c0*/ 	.short	0x0380
        /*00c2*/ 	.short	0x0030


	//----- nvinfo : EIATTR_SW_WAR
	.align		4
.L_35:
        /*00c4*/ 	.byte	0x04, 0x36
        /*00c6*/ 	.short	(.L_37 - .L_36)
.L_36:
        /*00c8*/ 	.word	0x00000008
.L_37:


//--------------------- .nv.info._Z16_AFFINE_KERNEL_0PiiS_iiii --------------------------
	.section	.nv.info._Z16_AFFINE_KERNEL_0PiiS_iiii,"",@"SHT_CUDA_INFO"
	.sectionflags	@""
	.align	4


	//----- nvinfo : EIATTR_CUDA_API_VERSION
	.align		4
        /*0000*/ 	.byte	0x04, 0x37
        /*0002*/ 	.short	(.L_39 - .L_38)
.L_38:
        /*0004*/ 	.word	0x00000082


	//----- nvinfo : EIATTR_KPARAM_INFO
	.align		4
.L_39:
        /*0008*/ 	.byte	0x04, 0x17
        /*000a*/ 	.short	(.L_41 - .L_40)
.L_40:
        /*000c*/ 	.word	0x00000000
        /*0010*/ 	.short	0x0006
        /*0012*/ 	.short	0x0024
        /*0014*/ 	.byte	0x00, 0xf0, 0x11, 0x00


	//----- nvinfo : EIATTR_KPARAM_INFO
	.align		4
.L_41:
        /*0018*/ 	.byte	0x04, 0x17
        /*001a*/ 	.short	(.L_43 - .L_42)
.L_42:
        /*001c*/ 	.word	0x00000000
        /*0020*/ 	.short	0x0005
        /*0022*/ 	.short	0x0020
        /*0024*/ 	.byte	0x00, 0xf0, 0x11, 0x00


	//----- nvinfo : EIATTR_KPARAM_INFO
	.align		4
.L_43:
        /*0028*/ 	.byte	0x04, 0x17
        /*002a*/ 	.short	(.L_45 - .L_44)
.L_44:
        /*002c*/ 	.word	0x00000000
        /*0030*/ 	.short	0x0004
        /*0032*/ 	.short	0x001c
        /*0034*/ 	.byte	0x00, 0xf0, 0x11, 0x00


	//----- nvinfo : EIATTR_KPARAM_INFO
	.align		4
.L_45:
        /*0038*/ 	.byte	0x04, 0x17
        /*003a*/ 	.short	(.L_47 - .L_46)
.L_46:
        /*003c*/ 	.word	0x00000000
        /*0040*/ 	.short	0x0003
        /*0042*/ 	.short	0x0018
        /*0044*/ 	.byte	0x00, 0xf0, 0x11, 0x00


	//----- nvinfo : EIATTR_KPARAM_INFO
	.align		4
.L_47:
        /*0048*/ 	.byte	0x04, 0x17
        /*004a*/ 	.short	(.L_49 - .L_48)
.L_48:
        /*004c*/ 	.word	0x00000000
        /*0050*/ 	.short	0x0002
        /*0052*/ 	.short	0x0010
        /*0054*/ 	.byte	0x00, 0xf5, 0x21, 0x00


	//----- nvinfo : EIATTR_KPARAM_INFO
	.align		4
.L_49:
        /*0058*/ 	.byte	0x04, 0x17
        /*005a*/ 	.short	(.L_51 - .L_50)
.L_50:
        /*005c*/ 	.word	0x00000000
        /*0060*/ 	.short	0x0001
        /*0062*/ 	.short	0x0008
        /*0064*/ 	.byte	0x00, 0xf0, 0x11, 0x00


	//----- nvinfo : EIATTR_KPARAM_INFO
	.align		4
.L_51:
        /*0068*/ 	.byte	0x04, 0x17
        /*006a*/ 	.short	(.L_53 - .L_52)
.L_52:
        /*006c*/ 	.word	0x00000000
        /*0070*/ 	.short	0x0000
        /*0072*/ 	.short	0x0000
        /*0074*/ 	.byte	0x00, 0xf5, 0x21, 0x00


	//----- nvinfo : EIATTR_SPARSE_MMA_MASK
	.align		4
.L_53:
        /*0078*/ 	.byte	0x03, 0x50
        /*007a*/ 	.short	0x0000


	//----- nvinfo : EIATTR_MAXREG_COUNT
	.align		4
        /*007c*/ 	.byte	0x03, 0x1b
        /*007e*/ 	.short	0x00ff


	//----- nvinfo : EIATTR_MERCURY_ISA_VERSION
	.align		4
        /*0080*/ 	.byte	0x03, 0x5f
        /*0082*/ 	.short	0x0101


	//----- nvinfo : EIATTR_VRC_CTA_INIT_COUNT
	.align		4
        /*0084*/ 	.byte	0x02, 0x4a
	.zero		1
	.zero		1


	//----- nvinfo : EIATTR_EXIT_INSTR_OFFSETS
	.align		4
        /*0088*/ 	.byte	0x04, 0x1c
        /*008a*/ 	.short	(.L_55 - .L_54)


	//   ....[0]....
.L_54:
        /*008c*/ 	.word	0x000000b0


	//   ....[1]....
        /*0090*/ 	.word	0x00000160


	//----- nvinfo : EIATTR_CBANK_PARAM_SIZE
	.align		4
.L_55:
        /*0094*/ 	.byte	0x03, 0x19
        /*0096*/ 	.short	0x0028


	//----- nvinfo : EIATTR_PARAM_CBANK
	.align		4
        /*0098*/ 	.byte	0x04, 0x0a
        /*009a*/ 	.short	(.L_57 - .L_56)
	.align		4
.L_56:
        /*009c*/ 	.word	index@(.nv.constant0._Z16_AFFINE_KERNEL_0PiiS_iiii)
        /*00a0*/ 	.short	0x0380
        /*00a2*/ 	.short	0x0028


	//----- nvinfo : EIATTR_SW_WAR
	.align		4
.L_57:
        /*00a4*/ 	.byte	0x04, 0x36
        /*00a6*/ 	.short	(.L_59 - .L_58)
.L_58:
        /*00a8*/ 	.word	0x00000008
.L_59:


//--------------------- .nv.callgraph             --------------------------
	.section	.nv.callgraph,"",@"SHT_CUDA_CALLGRAPH"
	.align	4
	.sectionentsize	8
	.align		4
        /*0000*/ 	.word	0x00000000
	.align		4
        /*0004*/ 	.word	0xffffffff
	.align		4
        /*0008*/ 	.word	0x00000000
	.align		4
        /*000c*/ 	.word	0xfffffffe
	.align		4
        /*0010*/ 	.word	0x00000000
	.align		4
        /*0014*/ 	.word	0xfffffffd
	.align		4
        /*0018*/ 	.word	0x00000000
	.align		4
        /*001c*/ 	.word	0xfffffffc


//--------------------- .text._Z16_AFFINE_KERNEL_1PiiS_iiiiii --------------------------
	.section	.text._Z16_AFFINE_KERNEL_1PiiS_iiiiii,"ax",@progbits
	.align	128
        .global         _Z16_AFFINE_KERNEL_1PiiS_iiiiii
        .type           _Z16_AFFINE_KERNEL_1PiiS_iiiiii,@function
        .size           _Z16_AFFINE_KERNEL_1PiiS_iiiiii,(.L_x_2 - _Z16_AFFINE_KERNEL_1PiiS_iiiiii)
        .other          _Z16_AFFINE_KERNEL_1PiiS_iiiiii,@"STO_CUDA_ENTRY STV_DEFAULT"
_Z16_AFFINE_KERNEL_1PiiS_iiiiii:
.text._Z16_AFFINE_KERNEL_1PiiS_iiiiii:
[----:B------:R-:W-:Y:S01]  /*0000*/  LDC R1, c[0x0][0x37c] ;  /* 0x0000df00ff017b82 */ /* 0x000fe20000000800 */
[----:B------:R-:W0:Y:S07]  /*0010*/  S2R R0, SR_CTAID.X ;  /* 0x0000000000007919 */ /* 0x000e2e0000002500 */
[----:B------:R-:W0:Y:S01]  /*0020*/  LDC.64 R2, c[0x0][0x3a8] ;  /* 0x0000ea00ff027b82 */ /* 0x000e220000000a00 */
[----:B------:R-:W0:Y:S01]  /*0030*/  LDCU UR4, c[0x0][0x370] ;  /* 0x00006e00ff0477ac */ /* 0x000e220008000800 */
[----:B------:R-:W1:Y:S01]  /*0040*/  S2R R7, SR_TID.X ;  /* 0x0000000000077919 */ /* 0x000e620000002100 */
[----:B------:R-:W1:Y:S01]  /*0050*/  LDCU UR5, c[0x0][0x360] ;  /* 0x00006c00ff0577ac */ /* 0x000e620008000800 */
[----:B------:R-:W2:Y:S01]  /*0060*/  LDCU UR6, c[0x0][0x3a0] ;  /* 0x00007400ff0677ac */ /* 0x000ea20008000800 */
[----:B0-----:R-:W-:Y:S01]  /*0070*/  IMAD R0, R3, UR4, R0 ;  /* 0x0000000403007c24 */ /* 0x001fe2000f8e0200 */
[----:B--2---:R-:W-:-:S03]  /*0080*/  UIADD3 UR4, UPT, UPT, UR6, 0xf, URZ ;  /* 0x0000000f06047890 */ /* 0x004fc6000fffe0ff */
[----:B-1----:R-:W-:-:S05]  /*0090*/  IMAD R7, R0, UR5, R7 ;  /* 0x0000000500077c24 */ /* 0x002fca000f8e0207 */
[----:B------:R-:W-:-:S04]  /*00a0*/  ISETP.GT.AND P0, PT, R7, R2, PT ;  /* 0x000000020700720c */ /* 0x000fc80003f04270 */
[----:B------:R-:W-:-:S04]  /*00b0*/  ISETP.LT.OR P0, PT, R7, UR6, P0 ;  /* 0x0000000607007c0c */ /* 0x000fc80008701670 */
[----:B------:R-:W-:-:S13]  /*00c0*/  ISETP.GE.OR P0, PT, R7, UR4, P0 ;  /* 0x0000000407007c0c */ /* 0x000fda0008706670 */
[----:B------:R-:W-:Y:S05]  /*00d0*/  @P0 EXIT ;  /* 0x000000000000094d */ /* 0x000fea0003800000 */
[----:B------:R-:W0:Y:S01]  /*00e0*/  LDC.64 R2, c[0x0][0x380] ;  /* 0x0000e000ff027b82 */ /* 0x000e220000000a00 */
[----:B------:R-:W1:Y:S07]  /*00f0*/  LDCU.64 UR4, c[0x0][0x358] ;  /* 0x00006b00ff0477ac */ /* 0x000e6e0008000a00 */
[----:B------:R-:W2:Y:S01]  /*0100*/  LDC.64 R4, c[0x0][0x390] ;  /* 0x0000e400ff047b82 */ /* 0x000ea20000000a00 */
[----:B0-----:R-:W-:-:S05]  /*0110*/  IMAD.WIDE R2, R7, 0x4, R2 ;  /* 0x0000000407027825 */ /* 0x001fca00078e0202 */
[----:B-1----:R-:W3:Y:S01]  /*0120*/  LDG.E R9, desc[UR4][R2.64+0x4] ;  /* 0x0000040402097981 */ /* 0x002ee2000c1e1900 */
[----:B--2---:R-:W-:-:S03]  /*0130*/  IMAD.WIDE R4, R7, 0x4, R4 ;  /* 0x0000000407047825 */ /* 0x004fc600078e0204 */
[----:B---3--:R-:W-:Y:S04]  /*0140*/  STG.E desc[UR4][R2.64+0x40], R9 ;  /* 0x0000400902007986 */ /* 0x008fe8000c101904 */
[----:B------:R-:W-:Y:S01]  /*0150*/  STG.E desc[UR4][R4.64+0x40], RZ ;  /* 0x000040ff04007986 */ /* 0x000fe2000c101904 */
[----:B------:R-:W-:Y:S05]  /*0160*/  EXIT ;  /* 0x000000000000794d */ /* 0x000fea0003800000 */
.L_x_0:
[----:B------:R-:W-:-:S00]  /*0170*/  BRA `(.L_x_0) ;  /* 0xfffffffc00fc7947 */ /* 0x000fc0000383ffff */
[----:B------:R-:W-:-:S00]  /*0180*/  NOP ;  /* 0x0000000000007918 */ /* 0x000fc00000000000 */
[----:B------:R-:W-:-:S00]  /*0190*/  NOP ;  /* 0x0000000000007918 */ /* 0x000fc00000000000 */
[----:B------:R-:W-:-:S00]  /*01a0*/  NOP ;  /* 0x0000000000007918 */ /* 0x000fc00000000000 */
[----:B------:R-:W-:-:S00]  /*01b0*/  NOP ;  /* 0x0000000000007918 */ /* 0x000fc00000000000 */
[----:B------:R-:W-:-:S00]  /*01c0*/  NOP ;  /* 0x0000000000007918 */ /* 0x000fc00000000000 */
[----:B------:R-:W-:-:S00]  /*01d0*/  NOP ;  /* 0x0000000000007918 */ /* 0x000fc00000000000 */
[----:B------:R-:W-:-:S00]  /*01e0*/  NOP ;  /* 0x0000000000007918 */ /* 0x000fc00000000000 */
[----:B------:R-:W-:-:S00]  /*01f0*/  NOP ;  /* 0x0000000000007918 */ /* 0x000fc00000000000 */
.L_x_2:


//--------------------- .text._Z16_AFFINE_KERNEL_0PiiS_iiii --------------------------
	.section	.text._Z16_AFFINE_KERNEL_0PiiS_iiii,"ax",@progbits
	.align	128
        .global         _Z16_AFFINE_KERNEL_0PiiS_iiii
        .type           _Z16_AFFINE_KERNEL_0PiiS_iiii,@function
        .size           _Z16_AFFINE_KERNEL_0PiiS_iiii,(.L_x_3 - _Z16_AFFINE_KERNEL_0PiiS_iiii)
        .other          _Z16_AFFINE_KERNEL_0PiiS_iiii,@"STO_CUDA_ENTRY STV_DEFAULT"
_Z16_AFFINE_KERNEL_0PiiS_iiii:
.text._Z16_AFFINE_KERNEL_0PiiS_iiii:
[----:B------:R-:W-:Y:S01]  /*0000*/  LDC R1, c[0x0][0x37c] ;  /* 0x0000df00ff017b82 */ /* 0x000fe20000000800 */
[----:B------:R-:W0:Y:S07]  /*0010*/  S2R R0, SR_CTAID.X ;  /* 0x0000000000007919 */ /* 0x000e2e0000002500 */
[----:B------:R-:W0:Y:S01]  /*0020*/  LDC.64 R2, c[0x0][0x3a0] ;  /* 0x0000e800ff027b82 */ /* 0x000e220000000a00 */
[----:B------:R-:W0:Y:S01]  /*0030*/  LDCU UR4, c[0x0][0x370] ;  /* 0x00006e00ff0477ac */ /* 0x000e220008000800 */
[----:B------:R-:W1:Y:S01]  /*0040*/  S2R R7, SR_TID.X ;  /* 0x0000000000077919 */ /* 0x000e620000002100 */
[----:B------:R-:W1:Y:S01]  /*0050*/  LDCU UR5, c[0x0][0x360] ;  /* 0x00006c00ff0577ac */ /* 0x000e620008000800 */
[----:B------:R-:W2:Y:S01]  /*0060*/  LDCU UR6, c[0x0][0x39c] ;  /* 0x00007380ff0677ac */ /* 0x000ea20008000800 */
[----:B0-----:R-:W-:-:S04]  /*0070*/  IMAD R0, R3, UR4, R0 ;  /* 0x0000000403007c24 */ /* 0x001fc8000f8e0200 */
[----:B-1----:R-:W-:-:S05]  /*0080*/  IMAD R7, R0, UR5, R7 ;  /* 0x0000000500077c24 */ /* 0x002fca000f8e0207 */
[----:B------:R-:W-:-:S04]  /*0090*/  ISETP.GT.AND P0, PT, R7, R2, PT ;  /* 0x000000020700720c */ /* 0x000fc80003f04270 */
[----:B--2---:R-:W-:-:S13]  /*00a0*/  ISETP.LT.OR P0, PT, R7, UR6, P0 ;  /* 0x0000000607007c0c */ /* 0x004fda0008701670 */
[----:B------:R-:W-:Y:S05]  /*00b0*/  @P0 EXIT ;  /* 0x000000000000094d */ /* 0x000fea0003800000 */
[----:B------:R-:W0:Y:S01]  /*00c0*/  LDC.64 R2, c[0x0][0x380] ;  /* 0x0000e000ff027b82 */ /* 0x000e220000000a00 */
[----:B------:R-:W1:Y:S01]  /*00d0*/  LDCU.64 UR4, c[0x0][0x358] ;  /* 0x00006b00ff0477ac */ /* 0x000e620008000a00 */
[----:B------:R-:W-:Y:S01]  /*00e0*/  HFMA2 R0, -RZ, RZ, 0, 1.78813934326171875e-07 ;  /* 0x00000003ff007431 */ /* 0x000fe200000001ff */
[----:B------:R-:W-:-:S05]  /*00f0*/  LEA R9, R7, 0x2, 0x1 ;  /* 0x0000000207097811 */ /* 0x000fca00078e08ff */
[----:B------:R-:W2:Y:S01]  /*0100*/  LDC.64 R4, c[0x0][0x390] ;  /* 0x0000e400ff047b82 */ /* 0x000ea20000000a00 */
[C---:B------:R-:W-:Y:S02]  /*0110*/  IMAD R11, R7.reuse, R0, 0x3 ;  /* 0x00000003070b7424 */ /* 0x040fe400078e0200 */
[----:B0-----:R-:W-:-:S05]  /*0120*/  IMAD.WIDE R2, R7, 0x4, R2 ;  /* 0x0000000407027825 */ /* 0x001fca00078e0202 */
[----:B-1----:R-:W-:Y:S01]  /*0130*/  STG.E desc[UR4][R2.64+0x4], R9 ;  /* 0x0000040902007986 */ /* 0x002fe2000c101904 */
[----:B--2---:R-:W-:-:S05]  /*0140*/  IMAD.WIDE R4, R7, 0x4, R4 ;  /* 0x0000000407047825 */ /* 0x004fca00078e0204 */
[----:B------:R-:W-:Y:S01]  /*0150*/  STG.E desc[UR4][R4.64+0x4], R11 ;  /* 0x0000040b04007986 */ /* 0x000fe2000c101904 */
[----:B------:R-:W-:Y:S05]  /*0160*/  EXIT ;  /* 0x000000000000794d */ /* 0x000fea0003800000 */
.L_x_1:
        /* <DEDUP_REMOVED lines=9> */
.L_x_3:


//--------------------- .nv.shared.reserved.0     --------------------------
	.section	.nv.shared.reserved.0,"aw",@nobits
	.weak		__nv_reservedSMEM_offset_0_alias
	.size		__nv_reservedSMEM_offset_0_alias, 0, 64
	.other		__nv_reservedSMEM_offset_0_alias,@"STO_CUDA_RESERVED_SHARED STV_DEFAULT"
__nv_reservedSMEM_offset_0_alias:
	.zero		0
	.zero		64


//--------------------- .nv.constant0._Z16_AFFINE_KERNEL_1PiiS_iiiiii --------------------------
	.section	.nv.constant0._Z16_AFFINE_KERNEL_1PiiS_iiiiii,"a",@progbits
	.sectionflags	@""
	.align	4
.nv.constant0._Z16_AFFINE_KERNEL_1PiiS_iiiiii:
	.zero		944


//--------------------- .nv.constant0._Z16_AFFINE_KERNEL_0PiiS_iiii --------------------------
	.section	.nv.constant0._Z16_AFFINE_KERNEL_0PiiS_iiii,"a",@progbits
	.sectionflags	@""
	.align	4
.nv.constant0._Z16_AFFINE_KERNEL_0PiiS_iiii:
	.zero		936


//--------------------- SYMBOLS --------------------------

	.type		.nv.reservedSmem.offset0,@object
	.size		.nv.reservedSmem.offset0,0x4
